//
// Generated by NVIDIA NVVM Compiler
//
// Compiler Build ID: CL-36424714
// Cuda compilation tools, release 13.0, V13.0.88
// Based on NVVM 20.0.0
//

.version 9.0
.target sm_100
.address_size 64

	// .globl	_Z15cuda_filter_rgbPKhPhPKfiii

.visible .entry _Z15cuda_filter_rgbPKhPhPKfiii(
	.param .u64 .ptr .align 1 _Z15cuda_filter_rgbPKhPhPKfiii_param_0,
	.param .u64 .ptr .align 1 _Z15cuda_filter_rgbPKhPhPKfiii_param_1,
	.param .u64 .ptr .align 1 _Z15cuda_filter_rgbPKhPhPKfiii_param_2,
	.param .u32 _Z15cuda_filter_rgbPKhPhPKfiii_param_3,
	.param .u32 _Z15cuda_filter_rgbPKhPhPKfiii_param_4,
	.param .u32 _Z15cuda_filter_rgbPKhPhPKfiii_param_5
)
{
	.reg .pred 	%p<11>;
	.reg .b16 	%rs<22>;
	.reg .b32 	%r<106>;
	.reg .b32 	%f<102>;
	.reg .b64 	%rd<30>;

	ld.param.u64 	%rd4, [_Z15cuda_filter_rgbPKhPhPKfiii_param_0];
	ld.param.u64 	%rd5, [_Z15cuda_filter_rgbPKhPhPKfiii_param_2];
	ld.param.u32 	%r30, [_Z15cuda_filter_rgbPKhPhPKfiii_param_3];
	ld.param.u32 	%r33, [_Z15cuda_filter_rgbPKhPhPKfiii_param_4];
	ld.param.u32 	%r32, [_Z15cuda_filter_rgbPKhPhPKfiii_param_5];
	cvta.to.global.u64 	%rd1, %rd4;
	cvta.to.global.u64 	%rd2, %rd5;
	mov.u32 	%r34, %ctaid.x;
	mov.u32 	%r35, %ntid.x;
	mov.u32 	%r36, %tid.x;
	mad.lo.s32 	%r1, %r34, %r35, %r36;
	mov.u32 	%r37, %ctaid.y;
	mov.u32 	%r38, %ntid.y;
	mov.u32 	%r39, %tid.y;
	mad.lo.s32 	%r40, %r37, %r38, %r39;
	setp.ge.s32 	%p1, %r1, %r30;
	setp.ge.s32 	%p2, %r40, %r33;
	or.pred  	%p3, %p1, %p2;
	@%p3 bra 	$L__BB0_14;
	shr.u32 	%r41, %r32, 31;
	add.s32 	%r42, %r32, %r41;
	shr.s32 	%r3, %r42, 1;
	neg.s32 	%r4, %r3;
	setp.lt.s32 	%p4, %r32, -1;
	mov.f32 	%f96, 0f00000000;
	mov.f32 	%f97, %f96;
	mov.f32 	%f98, %f96;
	@%p4 bra 	$L__BB0_13;
	add.s32 	%r5, %r30, -1;
	add.s32 	%r6, %r33, -1;
	abs.s32 	%r7, %r3;
	add.s32 	%r8, %r3, %r7;
	mov.f32 	%f98, 0f00000000;
	mov.u32 	%r99, %r4;
	mov.f32 	%f97, %f98;
	mov.f32 	%f96, %f98;
$L__BB0_3:
	mov.u32 	%r9, %r99;
	setp.lt.u32 	%p5, %r8, 3;
	add.s32 	%r43, %r9, %r40;
	max.s32 	%r44, %r43, 0;
	min.s32 	%r45, %r44, %r6;
	mul.lo.s32 	%r11, %r45, %r30;
	add.s32 	%r46, %r9, %r3;
	mul.lo.s32 	%r100, %r46, %r32;
	add.s32 	%r13, %r100, %r3;
	mov.u32 	%r105, %r4;
	@%p5 bra 	$L__BB0_7;
	add.s32 	%r47, %r8, 1;
	and.b32  	%r48, %r47, -4;
	neg.s32 	%r102, %r48;
	sub.s32 	%r103, 1, %r3;
	sub.s32 	%r101, %r1, %r3;
$L__BB0_5:
	.pragma "nounroll";
	max.s32 	%r49, %r101, 0;
	min.s32 	%r50, %r49, %r5;
	add.s32 	%r51, %r50, %r11;
	mul.lo.s32 	%r52, %r51, 3;
	mul.wide.s32 	%rd6, %r100, 4;
	add.s64 	%rd7, %rd2, %rd6;
	ld.global.f32 	%f37, [%rd7];
	cvt.s64.s32 	%rd8, %r52;
	add.s64 	%rd9, %rd1, %rd8;
	ld.global.u8 	%rs1, [%rd9];
	cvt.rn.f32.u16 	%f38, %rs1;
	fma.rn.f32 	%f39, %f37, %f38, %f96;
	ld.global.u8 	%rs2, [%rd9+1];
	cvt.rn.f32.u16 	%f40, %rs2;
	fma.rn.f32 	%f41, %f37, %f40, %f97;
	ld.global.u8 	%rs3, [%rd9+2];
	cvt.rn.f32.u16 	%f42, %rs3;
	fma.rn.f32 	%f43, %f37, %f42, %f98;
	add.s32 	%r53, %r101, 1;
	max.s32 	%r54, %r53, 0;
	min.s32 	%r55, %r54, %r5;
	add.s32 	%r56, %r55, %r11;
	mul.lo.s32 	%r57, %r56, 3;
	ld.global.f32 	%f44, [%rd7+4];
	cvt.s64.s32 	%rd10, %r57;
	add.s64 	%rd11, %rd1, %rd10;
	ld.global.u8 	%rs4, [%rd11];
	cvt.rn.f32.u16 	%f45, %rs4;
	fma.rn.f32 	%f46, %f44, %f45, %f39;
	ld.global.u8 	%rs5, [%rd11+1];
	cvt.rn.f32.u16 	%f47, %rs5;
	fma.rn.f32 	%f48, %f44, %f47, %f41;
	ld.global.u8 	%rs6, [%rd11+2];
	cvt.rn.f32.u16 	%f49, %rs6;
	fma.rn.f32 	%f50, %f44, %f49, %f43;
	add.s32 	%r58, %r101, 2;
	max.s32 	%r59, %r58, 0;
	min.s32 	%r60, %r59, %r5;
	add.s32 	%r61, %r60, %r11;
	mul.lo.s32 	%r62, %r61, 3;
	ld.global.f32 	%f51, [%rd7+8];
	cvt.s64.s32 	%rd12, %r62;
	add.s64 	%rd13, %rd1, %rd12;
	ld.global.u8 	%rs7, [%rd13];
	cvt.rn.f32.u16 	%f52, %rs7;
	fma.rn.f32 	%f53, %f51, %f52, %f46;
	ld.global.u8 	%rs8, [%rd13+1];
	cvt.rn.f32.u16 	%f54, %rs8;
	fma.rn.f32 	%f55, %f51, %f54, %f48;
	ld.global.u8 	%rs9, [%rd13+2];
	cvt.rn.f32.u16 	%f56, %rs9;
	fma.rn.f32 	%f57, %f51, %f56, %f50;
	add.s32 	%r63, %r101, 3;
	max.s32 	%r64, %r63, 0;
	min.s32 	%r65, %r64, %r5;
	add.s32 	%r66, %r65, %r11;
	mul.lo.s32 	%r67, %r66, 3;
	ld.global.f32 	%f58, [%rd7+12];
	cvt.s64.s32 	%rd14, %r67;
	add.s64 	%rd15, %rd1, %rd14;
	ld.global.u8 	%rs10, [%rd15];
	cvt.rn.f32.u16 	%f59, %rs10;
	fma.rn.f32 	%f96, %f58, %f59, %f53;
	ld.global.u8 	%rs11, [%rd15+1];
	cvt.rn.f32.u16 	%f60, %rs11;
	fma.rn.f32 	%f97, %f58, %f60, %f55;
	ld.global.u8 	%rs12, [%rd15+2];
	cvt.rn.f32.u16 	%f61, %rs12;
	fma.rn.f32 	%f98, %f58, %f61, %f57;
	add.s32 	%r103, %r103, 4;
	add.s32 	%r102, %r102, 4;
	add.s32 	%r101, %r101, 4;
	add.s32 	%r100, %r100, 4;
	setp.ne.s32 	%p6, %r102, 0;
	@%p6 bra 	$L__BB0_5;
	add.s32 	%r105, %r103, -1;
$L__BB0_7:
	add.s32 	%r69, %r8, 1;
	and.b32  	%r68, %r69, 3;
	setp.eq.s32 	%p7, %r68, 0;
	@%p7 bra 	$L__BB0_12;
	setp.eq.s32 	%p8, %r68, 1;
	@%p8 bra 	$L__BB0_10;
	add.s32 	%r70, %r105, %r1;
	max.s32 	%r71, %r70, 0;
	min.s32 	%r72, %r71, %r5;
	add.s32 	%r73, %r72, %r11;
	mul.lo.s32 	%r74, %r73, 3;
	add.s32 	%r75, %r13, %r105;
	mul.wide.s32 	%rd16, %r75, 4;
	add.s64 	%rd17, %rd2, %rd16;
	ld.global.f32 	%f63, [%rd17];
	cvt.s64.s32 	%rd18, %r74;
	add.s64 	%rd19, %rd1, %rd18;
	ld.global.u8 	%rs13, [%rd19];
	cvt.rn.f32.u16 	%f64, %rs13;
	fma.rn.f32 	%f65, %f63, %f64, %f96;
	ld.global.u8 	%rs14, [%rd19+1];
	cvt.rn.f32.u16 	%f66, %rs14;
	fma.rn.f32 	%f67, %f63, %f66, %f97;
	ld.global.u8 	%rs15, [%rd19+2];
	cvt.rn.f32.u16 	%f68, %rs15;
	fma.rn.f32 	%f69, %f63, %f68, %f98;
	add.s32 	%r76, %r70, 1;
	max.s32 	%r77, %r76, 0;
	min.s32 	%r78, %r77, %r5;
	add.s32 	%r79, %r78, %r11;
	mul.lo.s32 	%r80, %r79, 3;
	ld.global.f32 	%f70, [%rd17+4];
	cvt.s64.s32 	%rd20, %r80;
	add.s64 	%rd21, %rd1, %rd20;
	ld.global.u8 	%rs16, [%rd21];
	cvt.rn.f32.u16 	%f71, %rs16;
	fma.rn.f32 	%f96, %f70, %f71, %f65;
	ld.global.u8 	%rs17, [%rd21+1];
	cvt.rn.f32.u16 	%f72, %rs17;
	fma.rn.f32 	%f97, %f70, %f72, %f67;
	ld.global.u8 	%rs18, [%rd21+2];
	cvt.rn.f32.u16 	%f73, %rs18;
	fma.rn.f32 	%f98, %f70, %f73, %f69;
	add.s32 	%r105, %r105, 2;
$L__BB0_10:
	and.b32  	%r81, %r8, 1;
	setp.eq.b32 	%p9, %r81, 1;
	@%p9 bra 	$L__BB0_12;
	add.s32 	%r82, %r105, %r1;
	max.s32 	%r83, %r82, 0;
	min.s32 	%r84, %r83, %r5;
	add.s32 	%r85, %r84, %r11;
	mul.lo.s32 	%r86, %r85, 3;
	add.s32 	%r87, %r13, %r105;
	mul.wide.s32 	%rd22, %r87, 4;
	add.s64 	%rd23, %rd2, %rd22;
	ld.global.f32 	%f74, [%rd23];
	cvt.s64.s32 	%rd24, %r86;
	add.s64 	%rd25, %rd1, %rd24;
	ld.global.u8 	%rs19, [%rd25];
	cvt.rn.f32.u16 	%f75, %rs19;
	fma.rn.f32 	%f96, %f74, %f75, %f96;
	ld.global.u8 	%rs20, [%rd25+1];
	cvt.rn.f32.u16 	%f76, %rs20;
	fma.rn.f32 	%f97, %f74, %f76, %f97;
	ld.global.u8 	%rs21, [%rd25+2];
	cvt.rn.f32.u16 	%f77, %rs21;
	fma.rn.f32 	%f98, %f74, %f77, %f98;
$L__BB0_12:
	add.s32 	%r99, %r9, 1;
	setp.ne.s32 	%p10, %r9, %r7;
	@%p10 bra 	$L__BB0_3;
$L__BB0_13:
	ld.param.u64 	%rd29, [_Z15cuda_filter_rgbPKhPhPKfiii_param_1];
	mad.lo.s32 	%r88, %r30, %r40, %r1;
	mul.lo.s32 	%r89, %r88, 3;
	cvt.rzi.s32.f32 	%r90, %f96;
	min.s32 	%r91, %r90, 255;
	max.s32 	%r92, %r91, 0;
	cvt.s64.s32 	%rd26, %r89;
	cvta.to.global.u64 	%rd27, %rd29;
	add.s64 	%rd28, %rd27, %rd26;
	st.global.u8 	[%rd28], %r92;
	cvt.rzi.s32.f32 	%r93, %f97;
	min.s32 	%r94, %r93, 255;
	max.s32 	%r95, %r94, 0;
	st.global.u8 	[%rd28+1], %r95;
	cvt.rzi.s32.f32 	%r96, %f98;
	min.s32 	%r97, %r96, 255;
	max.s32 	%r98, %r97, 0;
	st.global.u8 	[%rd28+2], %r98;
$L__BB0_14:
	ret;

}


// ===== COMPILED SASS (sm_100) =====

	.target	sm_100

	.elftype	@"ET_EXEC"


//--------------------- .note.nv.tkinfo           --------------------------
	.section	.note.nv.tkinfo,"",@"SHT_NOTE"
	.sectionflags	@"SHF_NOTE_NV_TKINFO"
	.tkinfo
        /*0018*/ 	.word	0x00000002
        /*0030*/ 	.string	""
        /*0030*/ 	.string	"ptxas"
        /*0030*/ 	.string	"Cuda compilation tools, release 13.0, V13.0.88"
        /*0030*/ 	.string	"Build cuda_13.0.r13.0/compiler.36424714_0"
        /*0030*/ 	.string	"-arch sm_100 -m 64 "



//--------------------- .note.nv.cuinfo           --------------------------
	.section	.note.nv.cuinfo,"",@"SHT_NOTE"
	.sectionflags	@"SHF_NOTE_NV_CUINFO"
        /*0018*/ 	.short	0x0002
        /*001a*/ 	.short	0x0064
        /*001c*/ 	.short	0x0082
	.zero		2


//--------------------- .nv.info                  --------------------------
	.section	.nv.info,"",@"SHT_CUDA_INFO"
	.align	4


	//----- nvinfo : EIATTR_REGCOUNT
	.align		4
        /*0000*/ 	.byte	0x04, 0x2f
        /*0002*/ 	.short	(.L_1 - .L_0)
	.align		4
.L_0:
        /*0004*/ 	.word	index@(_Z15cuda_filter_rgbPKhPhPKfiii)
        /*0008*/ 	.word	0x00000020


	//----- nvinfo : EIATTR_FRAME_SIZE
	.align		4
.L_1:
        /*000c*/ 	.byte	0x04, 0x11
        /*000e*/ 	.short	(.L_3 - .L_2)
	.align		4
.L_2:
        /*0010*/ 	.word	index@(_Z15cuda_filter_rgbPKhPhPKfiii)
        /*0014*/ 	.word	0x00000000


	//----- nvinfo : EIATTR_MIN_STACK_SIZE
	.align		4
.L_3:
        /*0018*/ 	.byte	0x04, 0x12
        /*001a*/ 	.short	(.L_5 - .L_4)
	.align		4
.L_4:
        /*001c*/ 	.word	index@(_Z15cuda_filter_rgbPKhPhPKfiii)
        /*0020*/ 	.word	0x00000000
.L_5:


//--------------------- .nv.compat                --------------------------
	.section	.nv.compat,"",@"SHT_CUDA_COMPAT_INFO"
	.align	4
        /*0000*/ 	.byte	0x02, 0x09, 0x00, 0x00, 0x02, 0x02, 0x01, 0x00, 0x02, 0x05, 0x05, 0x00, 0x03, 0x07, 0x01, 0x01
        /*0010*/ 	.byte	0x02, 0x03, 0x00, 0x00, 0x02, 0x06, 0x01, 0x00, 0x04, 0x0b, 0x08, 0x00, 0x09, 0x00, 0x00, 0x00
        /*0020*/ 	.byte	0x00, 0x00, 0x00, 0x00


//--------------------- .nv.info._Z15cuda_filter_rgbPKhPhPKfiii --------------------------
	.section	.nv.info._Z15cuda_filter_rgbPKhPhPKfiii,"",@"SHT_CUDA_INFO"
	.sectionflags	@""
	.align	4


	//----- nvinfo : EIATTR_CUDA_API_VERSION
	.align		4
        /*0000*/ 	.byte	0x04, 0x37
        /*0002*/ 	.short	(.L_7 - .L_6)
.L_6:
        /*0004*/ 	.word	0x00000082


	//----- nvinfo : EIATTR_KPARAM_INFO
	.align		4
.L_7:
        /*0008*/ 	.byte	0x04, 0x17
        /*000a*/ 	.short	(.L_9 - .L_8)
.L_8:
        /*000c*/ 	.word	0x00000000
        /*0010*/ 	.short	0x0005
        /*0012*/ 	.short	0x0020
        /*0014*/ 	.byte	0x00, 0xf0, 0x11, 0x00


	//----- nvinfo : EIATTR_KPARAM_INFO
	.align		4
.L_9:
        /*0018*/ 	.byte	0x04, 0x17
        /*001a*/ 	.short	(.L_11 - .L_10)
.L_10:
        /*001c*/ 	.word	0x00000000
        /*0020*/ 	.short	0x0004
        /*0022*/ 	.short	0x001c
        /*0024*/ 	.byte	0x00, 0xf0, 0x11, 0x00


	//----- nvinfo : EIATTR_KPARAM_INFO
	.align		4
.L_11:
        /*0028*/ 	.byte	0x04, 0x17
        /*002a*/ 	.short	(.L_13 - .L_12)
.L_12:
        /*002c*/ 	.word	0x00000000
        /*0030*/ 	.short	0x0003
        /*0032*/ 	.short	0x0018
        /*0034*/ 	.byte	0x00, 0xf0, 0x11, 0x00


	//----- nvinfo : EIATTR_KPARAM_INFO
	.align		4
.L_13:
        /*0038*/ 	.byte	0x04, 0x17
        /*003a*/ 	.short	(.L_15 - .L_14)
.L_14:
        /*003c*/ 	.word	0x00000000
        /*0040*/ 	.short	0x0002
        /*0042*/ 	.short	0x0010
        /*0044*/ 	.byte	0x00, 0xf5, 0x21, 0x00


	//----- nvinfo : EIATTR_KPARAM_INFO
	.align		4
.L_15:
        /*0048*/ 	.byte	0x04, 0x17
        /*004a*/ 	.short	(.L_17 - .L_16)
.L_16:
        /*004c*/ 	.word	0x00000000
        /*0050*/ 	.short	0x0001
        /*0052*/ 	.short	0x0008
        /*0054*/ 	.byte	0x00, 0xf5, 0x21, 0x00


	//----- nvinfo : EIATTR_KPARAM_INFO
	.align		4
.L_17:
        /*0058*/ 	.byte	0x04, 0x17
        /*005a*/ 	.short	(.L_19 - .L_18)
.L_18:
        /*005c*/ 	.word	0x00000000
        /*0060*/ 	.short	0x0000
        /*0062*/ 	.short	0x0000
        /*0064*/ 	.byte	0x00, 0xf5, 0x21, 0x00


	//----- nvinfo : EIATTR_SPARSE_MMA_MASK
	.align		4
.L_19:
        /*0068*/ 	.byte	0x03, 0x50
        /*006a*/ 	.short	0x0000


	//----- nvinfo : EIATTR_MAXREG_COUNT
	.align		4
        /*006c*/ 	.byte	0x03, 0x1b
        /*006e*/ 	.short	0x00ff


	//----- nvinfo : EIATTR_MERCURY_ISA_VERSION
	.align		4
        /*0070*/ 	.byte	0x03, 0x5f
        /*0072*/ 	.short	0x0101


	//----- nvinfo : EIATTR_VRC_CTA_INIT_COUNT
	.align		4
        /*0074*/ 	.byte	0x02, 0x4a
	.zero		1
	.zero		1


	//----- nvinfo : EIATTR_EXIT_INSTR_OFFSETS
	.align		4
        /*0078*/ 	.byte	0x04, 0x1c
        /*007a*/ 	.short	(.L_21 - .L_20)


	//   ....[0]....
.L_20:
        /*007c*/ 	.word	0x000000c0


	//   ....[1]....
        /*0080*/ 	.word	0x00000cd0


	//----- nvinfo : EIATTR_CBANK_PARAM_SIZE
	.align		4
.L_21:
        /*0084*/ 	.byte	0x03, 0x19
        /*0086*/ 	.short	0x0024


	//----- nvinfo : EIATTR_PARAM_CBANK
	.align		4
        /*0088*/ 	.byte	0x04, 0x0a
        /*008a*/ 	.short	(.L_23 - .L_22)
	.align		4
.L_22:
        /*008c*/ 	.word	index@(.nv.constant0._Z15cuda_filter_rgbPKhPhPKfiii)
        /*0090*/ 	.short	0x0380
        /*0092*/ 	.short	0x0024


	//----- nvinfo : EIATTR_SW_WAR
	.align		4
.L_23:
        /*0094*/ 	.byte	0x04, 0x36
        /*0096*/ 	.short	(.L_25 - .L_24)
.L_24:
        /*0098*/ 	.word	0x00000008
.L_25:


//--------------------- .nv.callgraph             --------------------------
	.section	.nv.callgraph,"",@"SHT_CUDA_CALLGRAPH"
	.align	4
	.sectionentsize	8
	.align		4
        /*0000*/ 	.word	0x00000000
	.align		4
        /*0004*/ 	.word	0xffffffff
	.align		4
        /*0008*/ 	.word	0x00000000
	.align		4
        /*000c*/ 	.word	0xfffffffe
	.align		4
        /*0010*/ 	.word	0x00000000
	.align		4
        /*0014*/ 	.word	0xfffffffd
	.align		4
        /*0018*/ 	.word	0x00000000
	.align		4
        /*001c*/ 	.word	0xfffffffc


//--------------------- .text._Z15cuda_filter_rgbPKhPhPKfiii --------------------------
	.section	.text._Z15cuda_filter_rgbPKhPhPKfiii,"ax",@progbits
	.align	128
        .global         _Z15cuda_filter_rgbPKhPhPKfiii
        .type           _Z15cuda_filter_rgbPKhPhPKfiii,@function
        .size           _Z15cuda_filter_rgbPKhPhPKfiii,(.L_x_7 - _Z15cuda_filter_rgbPKhPhPKfiii)
        .other          _Z15cuda_filter_rgbPKhPhPKfiii,@"STO_CUDA_ENTRY STV_DEFAULT"
_Z15cuda_filter_rgbPKhPhPKfiii:
.text._Z15cuda_filter_rgbPKhPhPKfiii:
[----:B------:R-:W-:Y:S01]  /*0000*/  LDC R1, c[0x0][0x37c] ;  /* 0x0000df00ff017b82 */ /* 0x000fe20000000800 */
[----:B------:R-:W0:Y:S07]  /*0010*/  S2R R3, SR_TID.Y ;  /* 0x0000000000037919 */ /* 0x000e2e0000002200 */
[----:B------:R-:W1:Y:S01]  /*0020*/  LDC R11, c[0x0][0x360] ;  /* 0x0000d800ff0b7b82 */ /* 0x000e620000000800 */
[----:B------:R-:W2:Y:S01]  /*0030*/  LDCU.64 UR8, c[0x0][0x398] ;  /* 0x00007300ff0877ac */ /* 0x000ea20008000a00 */
[----:B------:R-:W1:Y:S06]  /*0040*/  S2R R2, SR_TID.X ;  /* 0x0000000000027919 */ /* 0x000e6c0000002100 */
[----:B------:R-:W0:Y:S08]  /*0050*/  S2UR UR5, SR_CTAID.Y ;  /* 0x00000000000579c3 */ /* 0x000e300000002600 */
[----:B------:R-:W0:Y:S08]  /*0060*/  LDC R0, c[0x0][0x364] ;  /* 0x0000d900ff007b82 */ /* 0x000e300000000800 */
[----:B------:R-:W1:Y:S01]  /*0070*/  S2UR UR4, SR_CTAID.X ;  /* 0x00000000000479c3 */ /* 0x000e620000002500 */
[----:B0-----:R-:W-:-:S05]  /*0080*/  IMAD R0, R0, UR5, R3 ;  /* 0x0000000500007c24 */ /* 0x001fca000f8e0203 */
[----:B--2---:R-:W-:Y:S01]  /*0090*/  ISETP.GE.AND P0, PT, R0, UR9, PT ;  /* 0x0000000900007c0c */ /* 0x004fe2000bf06270 */
[----:B-1----:R-:W-:-:S05]  /*00a0*/  IMAD R11, R11, UR4, R2 ;  /* 0x000000040b0b7c24 */ /* 0x002fca000f8e0202 */
[----:B------:R-:W-:-:S13]  /*00b0*/  ISETP.GE.OR P0, PT, R11, UR8, P0 ;  /* 0x000000080b007c0c */ /* 0x000fda0008706670 */
[----:B------:R-:W-:Y:S05]  /*00c0*/  @P0 EXIT ;  /* 0x000000000000094d */ /* 0x000fea0003800000 */
[----:B------:R-:W0:Y:S01]  /*00d0*/  LDC R12, c[0x0][0x3a0] ;  /* 0x0000e800ff0c7b82 */ /* 0x000e220000000800 */
[----:B------:R-:W1:Y:S01]  /*00e0*/  LDCU.64 UR6, c[0x0][0x358] ;  /* 0x00006b00ff0677ac */ /* 0x000e620008000a00 */
[----:B------:R-:W-:Y:S01]  /*00f0*/  IMAD.MOV.U32 R22, RZ, RZ, RZ ;  /* 0x000000ffff167224 */ /* 0x000fe200078e00ff */
[----:B------:R-:W-:Y:S02]  /*0100*/  CS2R R20, SRZ ;  /* 0x0000000000147805 */ /* 0x000fe4000001ff00 */
[C---:B0-----:R-:W-:Y:S02]  /*0110*/  ISETP.GE.AND P0, PT, R12.reuse, -0x1, PT ;  /* 0xffffffff0c00780c */ /* 0x041fe40003f06270 */
[----:B------:R-:W-:-:S11]  /*0120*/  LEA.HI R12, R12, R12, RZ, 0x1 ;  /* 0x0000000c0c0c7211 */ /* 0x000fd600078f08ff */
[----:B-1----:R-:W-:Y:S05]  /*0130*/  @!P0 BRA `(.L_x_0) ;  /* 0x0000000800a88947 */ /* 0x002fea0003800000 */
[----:B------:R-:W-:Y:S02]  /*0140*/  SHF.R.S32.HI R12, RZ, 0x1, R12 ;  /* 0x00000001ff0c7819 */ /* 0x000fe4000001140c */
[----:B------:R-:W-:Y:S01]  /*0150*/  CS2R R20, SRZ ;  /* 0x0000000000147805 */ /* 0x000fe2000001ff00 */
[----:B------:R-:W-:Y:S01]  /*0160*/  IMAD.MOV.U32 R22, RZ, RZ, RZ ;  /* 0x000000ffff167224 */ /* 0x000fe200078e00ff */
[----:B------:R-:W-:Y:S01]  /*0170*/  UIADD3 UR4, UPT, UPT, UR8, -0x1, URZ ;  /* 0xffffffff08047890 */ /* 0x000fe2000fffe0ff */
[----:B------:R-:W-:Y:S01]  /*0180*/  IABS R3, R12 ;  /* 0x0000000c00037213 */ /* 0x000fe20000000000 */
[----:B------:R-:W-:Y:S01]  /*0190*/  IMAD.MOV R13, RZ, RZ, -R12 ;  /* 0x000000ffff0d7224 */ /* 0x000fe200078e0a0c */
[----:B------:R-:W-:-:S03]  /*01a0*/  UIADD3 UR5, UPT, UPT, UR9, -0x1, URZ ;  /* 0xffffffff09057890 */ /* 0x000fc6000fffe0ff */
[----:B------:R-:W-:Y:S02]  /*01b0*/  IMAD.MOV.U32 R15, RZ, RZ, R13 ;  /* 0x000000ffff0f7224 */ /* 0x000fe400078e000d */
[----:B------:R-:W-:-:S07]  /*01c0*/  IMAD.IADD R14, R12, 0x1, R3 ;  /* 0x000000010c0e7824 */ /* 0x000fce00078e0203 */
.L_x_5:
[----:B------:R-:W0:Y:S01]  /*01d0*/  LDCU UR10, c[0x0][0x3a0] ;  /* 0x00007400ff0a77ac */ /* 0x000e220008000800 */
[----:B------:R-:W-:Y:S01]  /*01e0*/  ISETP.GE.U32.AND P1, PT, R14, 0x3, PT ;  /* 0x000000030e00780c */ /* 0x000fe20003f26070 */
[----:B------:R-:W-:Y:S01]  /*01f0*/  IMAD.IADD R2, R12, 0x1, R15 ;  /* 0x000000010c027824 */ /* 0x000fe200078e020f */
[C---:B------:R-:W-:Y:S01]  /*0200*/  VIADDMNMX R16, R15.reuse, R0, RZ, !PT ;  /* 0x000000000f107246 */ /* 0x040fe200078001ff */
[----:B------:R-:W-:Y:S01]  /*0210*/  IMAD.MOV.U32 R10, RZ, RZ, R13 ;  /* 0x000000ffff0a7224 */ /* 0x000fe200078e000d */
[----:B------:R-:W-:Y:S02]  /*0220*/  IABS R4, R12 ;  /* 0x0000000c00047213 */ /* 0x000fe40000000000 */
[----:B------:R-:W-:Y:S02]  /*0230*/  VIMNMX R16, PT, PT, R16, UR5, PT ;  /* 0x0000000510107c48 */ /* 0x000fe4000bfe0100 */
[C---:B------:R-:W-:Y:S01]  /*0240*/  ISETP.NE.AND P0, PT, R15.reuse, R4, PT ;  /* 0x000000040f00720c */ /* 0x040fe20003f05270 */
[----:B------:R-:W-:-:S02]  /*0250*/  VIADD R15, R15, 0x1 ;  /* 0x000000010f0f7836 */ /* 0x000fc40000000000 */
[----:B0-----:R-:W-:-:S04]  /*0260*/  IMAD R19, R2, UR10, RZ ;  /* 0x0000000a02137c24 */ /* 0x001fc8000f8e02ff */
[----:B------:R-:W-:Y:S01]  /*0270*/  IMAD.IADD R17, R12, 0x1, R19 ;  /* 0x000000010c117824 */ /* 0x000fe200078e0213 */
[----:B------:R-:W-:Y:S06]  /*0280*/  @!P1 BRA `(.L_x_1) ;  /* 0x0000000400409947 */ /* 0x000fec0003800000 */
[----:B------:R-:W0:Y:S01]  /*0290*/  LDC.64 R2, c[0x0][0x390] ;  /* 0x0000e400ff027b82 */ /* 0x000e220000000a00 */
[----:B------:R-:W-:Y:S01]  /*02a0*/  VIADD R4, R14, 0x1 ;  /* 0x000000010e047836 */ /* 0x000fe20000000000 */
[----:B------:R-:W-:Y:S01]  /*02b0*/  IADD3 R10, PT, PT, -R12, 0x1, RZ ;  /* 0x000000010c0a7810 */ /* 0x000fe20007ffe1ff */
[----:B------:R-:W-:Y:S01]  /*02c0*/  IMAD.IADD R24, R11, 0x1, -R12 ;  /* 0x000000010b187824 */ /* 0x000fe200078e0a0c */
[----:B------:R-:W1:Y:S02]  /*02d0*/  LDCU UR12, c[0x0][0x398] ;  /* 0x00007300ff0c77ac */ /* 0x000e640008000800 */
[----:B------:R-:W-:Y:S01]  /*02e0*/  LOP3.LUT R4, R4, 0xfffffffc, RZ, 0xc0, !PT ;  /* 0xfffffffc04047812 */ /* 0x000fe200078ec0ff */
[----:B------:R-:W2:Y:S04]  /*02f0*/  LDCU.64 UR10, c[0x0][0x380] ;  /* 0x00007000ff0a77ac */ /* 0x000ea80008000a00 */
[----:B------:R-:W-:-:S07]  /*0300*/  IMAD.MOV R18, RZ, RZ, -R4 ;  /* 0x000000ffff127224 */ /* 0x000fce00078e0a04 */
.L_x_2:
[----:B------:R-:W-:-:S04]  /*0310*/  VIMNMX R4, PT, PT, RZ, R24, !PT ;  /* 0x00000018ff047248 */ /* 0x000fc80007fe0100 */
[----:B------:R-:W-:-:S05]  /*0320*/  VIMNMX R5, PT, PT, R4, UR4, PT ;  /* 0x0000000404057c48 */ /* 0x000fca000bfe0100 */
[----:B-1----:R-:W-:-:S04]  /*0330*/  IMAD R5, R16, UR12, R5 ;  /* 0x0000000c10057c24 */ /* 0x002fc8000f8e0205 */
[----:B------:R-:W-:-:S05]  /*0340*/  IMAD R5, R5, 0x3, RZ ;  /* 0x0000000305057824 */ /* 0x000fca00078e02ff */
[----:B--2---:R-:W-:-:S04]  /*0350*/  IADD3 R6, P1, PT, R5, UR10, RZ ;  /* 0x0000000a05067c10 */ /* 0x004fc8000ff3e0ff */
[----:B------:R-:W-:Y:S01]  /*0360*/  LEA.HI.X.SX32 R7, R5, UR11, 0x1, P1 ;  /* 0x0000000b05077c11 */ /* 0x000fe200088f0eff */
[----:B0-----:R-:W-:-:S04]  /*0370*/  IMAD.WIDE R4, R19, 0x4, R2 ;  /* 0x0000000413047825 */ /* 0x001fc800078e0202 */
[----:B------:R-:W2:Y:S04]  /*0380*/  LDG.E.U8 R27, desc[UR6][R6.64] ;  /* 0x00000006061b7981 */ /* 0x000ea8000c1e1100 */
[----:B------:R-:W3:Y:S04]  /*0390*/  LDG.E.U8 R25, desc[UR6][R6.64+0x1] ;  /* 0x0000010606197981 */ /* 0x000ee8000c1e1100 */
[----:B------:R-:W4:Y:S01]  /*03a0*/  LDG.E R23, desc[UR6][R4.64] ;  /* 0x0000000604177981 */ /* 0x000f22000c1e1900 */
[----:B------:R-:W-:-:S03]  /*03b0*/  VIADDMNMX R8, R24, 0x1, RZ, !PT ;  /* 0x0000000118087846 */ /* 0x000fc600078001ff */
[----:B------:R-:W5:Y:S01]  /*03c0*/  LDG.E.U8 R26, desc[UR6][R6.64+0x2] ;  /* 0x00000206061a7981 */ /* 0x000f62000c1e1100 */
[----:B------:R-:W-:-:S05]  /*03d0*/  VIMNMX R9, PT, PT, R8, UR4, PT ;  /* 0x0000000408097c48 */ /* 0x000fca000bfe0100 */
[----:B------:R-:W-:-:S04]  /*03e0*/  IMAD R9, R16, UR12, R9 ;  /* 0x0000000c10097c24 */ /* 0x000fc8000f8e0209 */
[----:B------:R-:W-:-:S05]  /*03f0*/  IMAD R9, R9, 0x3, RZ ;  /* 0x0000000309097824 */ /* 0x000fca00078e02ff */
[----:B------:R-:W-:-:S04]  /*0400*/  IADD3 R8, P1, PT, R9, UR10, RZ ;  /* 0x0000000a09087c10 */ /* 0x000fc8000ff3e0ff */
[----:B------:R-:W-:-:S05]  /*0410*/  LEA.HI.X.SX32 R9, R9, UR11, 0x1, P1 ;  /* 0x0000000b09097c11 */ /* 0x000fca00088f0eff */
[----:B------:R-:W5:Y:S01]  /*0420*/  LDG.E.U8 R7, desc[UR6][R8.64+0x2] ;  /* 0x0000020608077981 */ /* 0x000f62000c1e1100 */
[----:B--2---:R-:W-:-:S03]  /*0430*/  I2FP.F32.U32 R28, R27 ;  /* 0x0000001b001c7245 */ /* 0x004fc60000201000 */
[----:B------:R-:W2:Y:S01]  /*0440*/  LDG.E.U8 R27, desc[UR6][R8.64] ;  /* 0x00000006081b7981 */ /* 0x000ea2000c1e1100 */
[----:B---3--:R-:W-:Y:S01]  /*0450*/  I2FP.F32.U32 R25, R25 ;  /* 0x0000001900197245 */ /* 0x008fe20000201000 */
[----:B----4-:R-:W-:-:S04]  /*0460*/  FFMA R28, R23, R28, R22 ;  /* 0x0000001c171c7223 */ /* 0x010fc80000000016 */
[----:B------:R-:W-:Y:S02]  /*0470*/  FFMA R22, R23, R25, R21 ;  /* 0x0000001917167223 */ /* 0x000fe40000000015 */
[----:B------:R0:W3:Y:S04]  /*0480*/  LDG.E.U8 R25, desc[UR6][R8.64+0x1] ;  /* 0x0000010608197981 */ /* 0x0000e8000c1e1100 */
[----:B------:R-:W4:Y:S01]  /*0490*/  LDG.E R21, desc[UR6][R4.64+0x4] ;  /* 0x0000040604157981 */ /* 0x000f22000c1e1900 */
[----:B-----5:R-:W-:Y:S02]  /*04a0*/  I2FP.F32.U32 R26, R26 ;  /* 0x0000001a001a7245 */ /* 0x020fe40000201000 */
[----:B------:R-:W-:-:S03]  /*04b0*/  VIADDMNMX R6, R24, 0x2, RZ, !PT ;  /* 0x0000000218067846 */ /* 0x000fc600078001ff */
[----:B------:R-:W-:Y:S01]  /*04c0*/  FFMA R26, R23, R26, R20 ;  /* 0x0000001a171a7223 */ /* 0x000fe20000000014 */
[----:B------:R-:W-:Y:S02]  /*04d0*/  VIMNMX R23, PT, PT, R6, UR4, PT ;  /* 0x0000000406177c48 */ /* 0x000fe4000bfe0100 */
[----:B------:R-:W-:-:S03]  /*04e0*/  VIADDMNMX R6, R24, 0x3, RZ, !PT ;  /* 0x0000000318067846 */ /* 0x000fc600078001ff */
[----:B------:R-:W-:-:S04]  /*04f0*/  IMAD R23, R16, UR12, R23 ;  /* 0x0000000c10177c24 */ /* 0x000fc8000f8e0217 */
[----:B------:R-:W-:Y:S01]  /*0500*/  IMAD R23, R23, 0x3, RZ ;  /* 0x0000000317177824 */ /* 0x000fe200078e02ff */
[----:B--2---:R-:W-:Y:S02]  /*0510*/  I2FP.F32.U32 R20, R27 ;  /* 0x0000001b00147245 */ /* 0x004fe40000201000 */
[----:B------:R-:W-:-:S05]  /*0520*/  VIMNMX R27, PT, PT, R6, UR4, PT ;  /* 0x00000004061b7c48 */ /* 0x000fca000bfe0100 */
[----:B0-----:R-:W-:Y:S01]  /*0530*/  IMAD R9, R16, UR12, R27 ;  /* 0x0000000c10097c24 */ /* 0x001fe2000f8e021b */
[----:B------:R-:W-:-:S03]  /*0540*/  IADD3 R6, P1, PT, R23, UR10, RZ ;  /* 0x0000000a17067c10 */ /* 0x000fc6000ff3e0ff */
[----:B------:R-:W-:Y:S01]  /*0550*/  IMAD R9, R9, 0x3, RZ ;  /* 0x0000000309097824 */ /* 0x000fe200078e02ff */
[----:B------:R-:W-:Y:S02]  /*0560*/  I2FP.F32.U32 R27, R7 ;  /* 0x00000007001b7245 */ /* 0x000fe40000201000 */
[----:B---3--:R-:W-:Y:S02]  /*0570*/  I2FP.F32.U32 R25, R25 ;  /* 0x0000001900197245 */ /* 0x008fe40000201000 */
[----:B------:R-:W-:Y:S02]  /*0580*/  LEA.HI.X.SX32 R7, R23, UR11, 0x1, P1 ;  /* 0x0000000b17077c11 */ /* 0x000fe400088f0eff */
[----:B------:R-:W-:Y:S01]  /*0590*/  IADD3 R8, P1, PT, R9, UR10, RZ ;  /* 0x0000000a09087c10 */ /* 0x000fe2000ff3e0ff */
[C---:B----4-:R-:W-:Y:S01]  /*05a0*/  FFMA R22, R21.reuse, R25, R22 ;  /* 0x0000001915167223 */ /* 0x050fe20000000016 */
[----:B------:R-:W-:Y:S01]  /*05b0*/  FFMA R20, R21, R20, R28 ;  /* 0x0000001415147223 */ /* 0x000fe2000000001c */
[----:B------:R-:W2:Y:S01]  /*05c0*/  LDG.E.U8 R23, desc[UR6][R6.64] ;  /* 0x0000000606177981 */ /* 0x000ea2000c1e1100 */
[----:B------:R-:W-:Y:S01]  /*05d0*/  LEA.HI.X.SX32 R9, R9, UR11, 0x1, P1 ;  /* 0x0000000b09097c11 */ /* 0x000fe200088f0eff */
[----:B------:R-:W-:-:S02]  /*05e0*/  FFMA R21, R21, R27, R26 ;  /* 0x0000001b15157223 */ /* 0x000fc4000000001a */
[----:B------:R-:W3:Y:S04]  /*05f0*/  LDG.E.U8 R25, desc[UR6][R6.64+0x1] ;  /* 0x0000010606197981 */ /* 0x000ee8000c1e1100 */
[----:B------:R-:W4:Y:S04]  /*0600*/  LDG.E.U8 R28, desc[UR6][R6.64+0x2] ;  /* 0x00000206061c7981 */ /* 0x000f28000c1e1100 */
[----:B------:R-:W5:Y:S04]  /*0610*/  LDG.E R27, desc[UR6][R4.64+0x8] ;  /* 0x00000806041b7981 */ /* 0x000f68000c1e1900 */
[----:B------:R0:W5:Y:S04]  /*0620*/  LDG.E R26, desc[UR6][R4.64+0xc] ;  /* 0x00000c06041a7981 */ /* 0x000168000c1e1900 */
[----:B------:R-:W5:Y:S04]  /*0630*/  LDG.E.U8 R29, desc[UR6][R8.64] ;  /* 0x00000006081d7981 */ /* 0x000f68000c1e1100 */
[----:B------:R-:W0:Y:S04]  /*0640*/  LDG.E.U8 R4, desc[UR6][R8.64+0x1] ;  /* 0x0000010608047981 */ /* 0x000e28000c1e1100 */
[----:B------:R-:W5:Y:S01]  /*0650*/  LDG.E.U8 R8, desc[UR6][R8.64+0x2] ;  /* 0x0000020608087981 */ /* 0x000f62000c1e1100 */
[----:B------:R-:W-:-:S05]  /*0660*/  VIADD R18, R18, 0x4 ;  /* 0x0000000412127836 */ /* 0x000fca0000000000 */
[----:B------:R-:W-:Y:S01]  /*0670*/  ISETP.NE.AND P1, PT, R18, RZ, PT ;  /* 0x000000ff1200720c */ /* 0x000fe20003f25270 */
[----:B------:R-:W-:Y:S02]  /*0680*/  VIADD R10, R10, 0x4 ;  /* 0x000000040a0a7836 */ /* 0x000fe40000000000 */
[----:B------:R-:W-:Y:S02]  /*0690*/  VIADD R24, R24, 0x4 ;  /* 0x0000000418187836 */ /* 0x000fe40000000000 */
[----:B------:R-:W-:Y:S01]  /*06a0*/  VIADD R19, R19, 0x4 ;  /* 0x0000000413137836 */ /* 0x000fe20000000000 */
[----:B--2---:R-:W-:Y:S02]  /*06b0*/  I2FP.F32.U32 R23, R23 ;  /* 0x0000001700177245 */ /* 0x004fe40000201000 */
[----:B---3--:R-:W-:Y:S02]  /*06c0*/  I2FP.F32.U32 R25, R25 ;  /* 0x0000001900197245 */ /* 0x008fe40000201000 */
[----:B----4-:R-:W-:Y:S01]  /*06d0*/  I2FP.F32.U32 R28, R28 ;  /* 0x0000001c001c7245 */ /* 0x010fe20000201000 */
[----:B-----5:R-:W-:-:S02]  /*06e0*/  FFMA R23, R27, R23, R20 ;  /* 0x000000171b177223 */ /* 0x020fc40000000014 */
[C---:B------:R-:W-:Y:S02]  /*06f0*/  FFMA R25, R27.reuse, R25, R22 ;  /* 0x000000191b197223 */ /* 0x040fe40000000016 */
[----:B------:R-:W-:Y:S01]  /*0700*/  FFMA R27, R27, R28, R21 ;  /* 0x0000001c1b1b7223 */ /* 0x000fe20000000015 */
[----:B------:R-:W-:Y:S02]  /*0710*/  I2FP.F32.U32 R29, R29 ;  /* 0x0000001d001d7245 */ /* 0x000fe40000201000 */
[----:B0-----:R-:W-:-:S03]  /*0720*/  I2FP.F32.U32 R4, R4 ;  /* 0x0000000400047245 */ /* 0x001fc60000201000 */
[C---:B------:R-:W-:Y:S02]  /*0730*/  FFMA R22, R26.reuse, R29, R23 ;  /* 0x0000001d1a167223 */ /* 0x040fe40000000017 */
[----:B------:R-:W-:Y:S01]  /*0740*/  FFMA R21, R26, R4, R25 ;  /* 0x000000041a157223 */ /* 0x000fe20000000019 */
[----:B------:R-:W-:-:S05]  /*0750*/  I2FP.F32.U32 R20, R8 ;  /* 0x0000000800147245 */ /* 0x000fca0000201000 */
[----:B------:R-:W-:Y:S01]  /*0760*/  FFMA R20, R26, R20, R27 ;  /* 0x000000141a147223 */ /* 0x000fe2000000001b */
[----:B------:R-:W-:Y:S06]  /*0770*/  @P1 BRA `(.L_x_2) ;  /* 0xfffffff800e41947 */ /* 0x000fec000383ffff */
[----:B------:R-:W-:-:S07]  /*0780*/  VIADD R10, R10, 0xffffffff ;  /* 0xffffffff0a0a7836 */ /* 0x000fce0000000000 */
.L_x_1:
[----:B------:R-:W-:-:S05]  /*0790*/  VIADD R2, R14, 0x1 ;  /* 0x000000010e027836 */ /* 0x000fca0000000000 */
[----:B------:R-:W-:-:S13]  /*07a0*/  LOP3.LUT P1, R2, R2, 0x3, RZ, 0xc0, !PT ;  /* 0x0000000302027812 */ /* 0x000fda000782c0ff */
[----:B------:R-:W-:Y:S05]  /*07b0*/  @!P1 BRA `(.L_x_3) ;  /* 0x0000000400049947 */ /* 0x000fea0003800000 */
[----:B------:R-:W-:Y:S02]  /*07c0*/  ISETP.NE.AND P2, PT, R2, 0x1, PT ;  /* 0x000000010200780c */ /* 0x000fe40003f45270 */
[----:B------:R-:W-:-:S04]  /*07d0*/  LOP3.LUT R3, R14, 0x1, RZ, 0xc0, !PT ;  /* 0x000000010e037812 */ /* 0x000fc800078ec0ff */
[----:B------:R-:W-:-:S07]  /*07e0*/  ISETP.NE.U32.AND P1, PT, R3, 0x1, PT ;  /* 0x000000010300780c */ /* 0x000fce0003f25070 */
[----:B------:R-:W-:Y:S06]  /*07f0*/  @!P2 BRA `(.L_x_4) ;  /* 0x00000000009ca947 */ /* 0x000fec0003800000 */
[----:B------:R-:W0:Y:S01]  /*0800*/  LDCU UR10, c[0x0][0x398] ;  /* 0x00007300ff0a77ac */ /* 0x000e220008000800 */
[--C-:B------:R-:W-:Y:S01]  /*0810*/  IMAD.IADD R2, R11, 0x1, R10.reuse ;  /* 0x000000010b027824 */ /* 0x100fe200078e020a */
[----:B------:R-:W1:Y:S01]  /*0820*/  LDC.64 R6, c[0x0][0x390] ;  /* 0x0000e400ff067b82 */ /* 0x000e620000000a00 */
[----:B------:R-:W-:Y:S01]  /*0830*/  IMAD.IADD R9, R17, 0x1, R10 ;  /* 0x0000000111097824 */ /* 0x000fe200078e020a */
[----:B------:R-:W2:Y:S02]  /*0840*/  LDCU.64 UR12, c[0x0][0x380] ;  /* 0x00007000ff0c77ac */ /* 0x000ea40008000a00 */
[----:B------:R-:W-:Y:S02]  /*0850*/  VIMNMX R3, PT, PT, RZ, R2, !PT ;  /* 0x00000002ff037248 */ /* 0x000fe40007fe0100 */
[----:B------:R-:W-:Y:S02]  /*0860*/  VIADDMNMX R2, R2, 0x1, RZ, !PT ;  /* 0x0000000102027846 */ /* 0x000fe400078001ff */
[----:B------:R-:W-:-:S02]  /*0870*/  VIMNMX R3, PT, PT, R3, UR4, PT ;  /* 0x0000000403037c48 */ /* 0x000fc4000bfe0100 */
[----:B------:R-:W-:-:S03]  /*0880*/  VIMNMX R5, PT, PT, R2, UR4, PT ;  /* 0x0000000402057c48 */ /* 0x000fc6000bfe0100 */
[C---:B0-----:R-:W-:Y:S02]  /*0890*/  IMAD R3, R16.reuse, UR10, R3 ;  /* 0x0000000a10037c24 */ /* 0x041fe4000f8e0203 */
[----:B------:R-:W-:Y:S02]  /*08a0*/  IMAD R5, R16, UR10, R5 ;  /* 0x0000000a10057c24 */ /* 0x000fe4000f8e0205 */
[----:B------:R-:W-:Y:S02]  /*08b0*/  IMAD R3, R3, 0x3, RZ ;  /* 0x0000000303037824 */ /* 0x000fe400078e02ff */
[----:B------:R-:W-:Y:S02]  /*08c0*/  IMAD R8, R5, 0x3, RZ ;  /* 0x0000000305087824 */ /* 0x000fe400078e02ff */
[----:B-1----:R-:W-:Y:S01]  /*08d0*/  IMAD.WIDE R6, R9, 0x4, R6 ;  /* 0x0000000409067825 */ /* 0x002fe200078e0206 */
[----:B--2---:R-:W-:-:S04]  /*08e0*/  IADD3 R4, P2, PT, R3, UR12, RZ ;  /* 0x0000000c03047c10 */ /* 0x004fc8000ff5e0ff */
[----:B------:R-:W-:Y:S01]  /*08f0*/  LEA.HI.X.SX32 R5, R3, UR13, 0x1, P2 ;  /* 0x0000000d03057c11 */ /* 0x000fe200090f0eff */
[----:B------:R-:W2:Y:S01]  /*0900*/  LDG.E R9, desc[UR6][R6.64] ;  /* 0x0000000606097981 */ /* 0x000ea2000c1e1900 */
[----:B------:R-:W-:-:S03]  /*0910*/  IADD3 R2, P2, PT, R8, UR12, RZ ;  /* 0x0000000c08027c10 */ /* 0x000fc6000ff5e0ff */
[----:B------:R-:W3:Y:S01]  /*0920*/  LDG.E.U8 R18, desc[UR6][R4.64] ;  /* 0x0000000604127981 */ /* 0x000ee2000c1e1100 */
[----:B------:R-:W-:-:S03]  /*0930*/  LEA.HI.X.SX32 R3, R8, UR13, 0x1, P2 ;  /* 0x0000000d08037c11 */ /* 0x000fc600090f0eff */
[----:B------:R-:W4:Y:S04]  /*0940*/  LDG.E.U8 R19, desc[UR6][R4.64+0x1] ;  /* 0x0000010604137981 */ /* 0x000f28000c1e1100 */
[----:B------:R-:W5:Y:S04]  /*0950*/  LDG.E.U8 R23, desc[UR6][R4.64+0x2] ;  /* 0x0000020604177981 */ /* 0x000f68000c1e1100 */
[----:B------:R-:W2:Y:S04]  /*0960*/  LDG.E.U8 R26, desc[UR6][R2.64] ;  /* 0x00000006021a7981 */ /* 0x000ea8000c1e1100 */
[----:B------:R-:W2:Y:S04]  /*0970*/  LDG.E.U8 R8, desc[UR6][R2.64+0x1] ;  /* 0x0000010602087981 */ /* 0x000ea8000c1e1100 */
[----:B------:R-:W2:Y:S04]  /*0980*/  LDG.E.U8 R27, desc[UR6][R2.64+0x2] ;  /* 0x00000206021b7981 */ /* 0x000ea8000c1e1100 */
[----:B------:R-:W2:Y:S01]  /*0990*/  LDG.E R25, desc[UR6][R6.64+0x4] ;  /* 0x0000040606197981 */ /* 0x000ea2000c1e1900 */
[----:B------:R-:W-:Y:S01]  /*09a0*/  VIADD R10, R10, 0x2 ;  /* 0x000000020a0a7836 */ /* 0x000fe20000000000 */
[----:B---3--:R-:W-:-:S02]  /*09b0*/  I2FP.F32.U32 R18, R18 ;  /* 0x0000001200127245 */ /* 0x008fc40000201000 */
[----:B----4-:R-:W-:Y:S02]  /*09c0*/  I2FP.F32.U32 R24, R19 ;  /* 0x0000001300187245 */ /* 0x010fe40000201000 */
[----:B-----5:R-:W-:Y:S01]  /*09d0*/  I2FP.F32.U32 R23, R23 ;  /* 0x0000001700177245 */ /* 0x020fe20000201000 */
[C---:B--2---:R-:W-:Y:S02]  /*09e0*/  FFMA R18, R9.reuse, R18, R22 ;  /* 0x0000001209127223 */ /* 0x044fe40000000016 */
[C---:B------:R-:W-:Y:S01]  /*09f0*/  FFMA R21, R9.reuse, R24, R21 ;  /* 0x0000001809157223 */ /* 0x040fe20000000015 */
[----:B------:R-:W-:Y:S01]  /*0a00*/  I2FP.F32.U32 R26, R26 ;  /* 0x0000001a001a7245 */ /* 0x000fe20000201000 */
[----:B------:R-:W-:Y:S01]  /*0a10*/  FFMA R20, R9, R23, R20 ;  /* 0x0000001709147223 */ /* 0x000fe20000000014 */
[----:B------:R-:W-:Y:S02]  /*0a20*/  I2FP.F32.U32 R8, R8 ;  /* 0x0000000800087245 */ /* 0x000fe40000201000 */
[----:B------:R-:W-:Y:S01]  /*0a30*/  I2FP.F32.U32 R27, R27 ;  /* 0x0000001b001b7245 */ /* 0x000fe20000201000 */
[----:B------:R-:W-:-:S02]  /*0a40*/  FFMA R22, R25, R26, R18 ;  /* 0x0000001a19167223 */ /* 0x000fc40000000012 */
[C---:B------:R-:W-:Y:S02]  /*0a50*/  FFMA R21, R25.reuse, R8, R21 ;  /* 0x0000000819157223 */ /* 0x040fe40000000015 */
[----:B------:R-:W-:-:S07]  /*0a60*/  FFMA R20, R25, R27, R20 ;  /* 0x0000001b19147223 */ /* 0x000fce0000000014 */
.L_x_4:
[----:B------:R-:W-:Y:S05]  /*0a70*/  @!P1 BRA `(.L_x_3) ;  /* 0x0000000000549947 */ /* 0x000fea0003800000 */
[----:B------:R-:W0:Y:S01]  /*0a80*/  LDCU UR10, c[0x0][0x398] ;  /* 0x00007300ff0a77ac */ /* 0x000e220008000800 */
[----:B------:R-:W-:Y:S01]  /*0a90*/  VIADDMNMX R4, R10, R11, RZ, !PT ;  /* 0x0000000b0a047246 */ /* 0x000fe200078001ff */
[----:B------:R-:W1:Y:S01]  /*0aa0*/  LDC.64 R2, c[0x0][0x390] ;  /* 0x0000e400ff027b82 */ /* 0x000e620000000a00 */
[----:B------:R-:W-:Y:S01]  /*0ab0*/  IMAD.IADD R17, R17, 0x1, R10 ;  /* 0x0000000111117824 */ /* 0x000fe200078e020a */
[----:B------:R-:W2:Y:S01]  /*0ac0*/  LDCU.64 UR12, c[0x0][0x380] ;  /* 0x00007000ff0c77ac */ /* 0x000ea20008000a00 */
[----:B------:R-:W-:-:S05]  /*0ad0*/  VIMNMX R5, PT, PT, R4, UR4, PT ;  /* 0x0000000404057c48 */ /* 0x000fca000bfe0100 */
[----:B0-----:R-:W-:-:S04]  /*0ae0*/  IMAD R5, R16, UR10, R5 ;  /* 0x0000000a10057c24 */ /* 0x001fc8000f8e0205 */
[----:B------:R-:W-:Y:S02]  /*0af0*/  IMAD R5, R5, 0x3, RZ ;  /* 0x0000000305057824 */ /* 0x000fe400078e02ff */
[----:B-1----:R-:W-:-:S03]  /*0b00*/  IMAD.WIDE R2, R17, 0x4, R2 ;  /* 0x0000000411027825 */ /* 0x002fc600078e0202 */
[----:B--2---:R-:W-:-:S04]  /*0b10*/  IADD3 R4, P1, PT, R5, UR12, RZ ;  /* 0x0000000c05047c10 */ /* 0x004fc8000ff3e0ff */
[----:B------:R-:W-:Y:S01]  /*0b20*/  LEA.HI.X.SX32 R5, R5, UR13, 0x1, P1 ;  /* 0x0000000d05057c11 */ /* 0x000fe200088f0eff */
[----:B------:R-:W2:Y:S04]  /*0b30*/  LDG.E R3, desc[UR6][R2.64] ;  /* 0x0000000602037981 */ /* 0x000ea8000c1e1900 */
[----:B------:R-:W3:Y:S04]  /*0b40*/  LDG.E.U8 R6, desc[UR6][R4.64] ;  /* 0x0000000604067981 */ /* 0x000ee8000c1e1100 */
[----:B------:R-:W4:Y:S04]  /*0b50*/  LDG.E.U8 R7, desc[UR6][R4.64+0x1] ;  /* 0x0000010604077981 */ /* 0x000f28000c1e1100 */
[----:B------:R-:W5:Y:S01]  /*0b60*/  LDG.E.U8 R9, desc[UR6][R4.64+0x2] ;  /* 0x0000020604097981 */ /* 0x000f62000c1e1100 */
[----:B---3--:R-:W-:-:S02]  /*0b70*/  I2FP.F32.U32 R6, R6 ;  /* 0x0000000600067245 */ /* 0x008fc40000201000 */
[----:B----4-:R-:W-:Y:S02]  /*0b80*/  I2FP.F32.U32 R8, R7 ;  /* 0x0000000700087245 */ /* 0x010fe40000201000 */
[----:B-----5:R-:W-:Y:S01]  /*0b90*/  I2FP.F32.U32 R9, R9 ;  /* 0x0000000900097245 */ /* 0x020fe20000201000 */
[C---:B--2---:R-:W-:Y:S02]  /*0ba0*/  FFMA R22, R3.reuse, R6, R22 ;  /* 0x0000000603167223 */ /* 0x044fe40000000016 */
[C---:B------:R-:W-:Y:S02]  /*0bb0*/  FFMA R21, R3.reuse, R8, R21 ;  /* 0x0000000803157223 */ /* 0x040fe40000000015 */
[----:B------:R-:W-:-:S07]  /*0bc0*/  FFMA R20, R3, R9, R20 ;  /* 0x0000000903147223 */ /* 0x000fce0000000014 */
.L_x_3:
[----:B------:R-:W-:Y:S05]  /*0bd0*/  @P0 BRA `(.L_x_5) ;  /* 0xfffffff4007c0947 */ /* 0x000fea000383ffff */
.L_x_0:
[----:B------:R-:W0:Y:S01]  /*0be0*/  LDCU UR10, c[0x0][0x398] ;  /* 0x00007300ff0a77ac */ /* 0x000e220008000800 */
[----:B------:R-:W1:Y:S01]  /*0bf0*/  F2I.TRUNC.NTZ R22, R22 ;  /* 0x0000001600167305 */ /* 0x000e62000020f100 */
[----:B------:R-:W2:Y:S07]  /*0c00*/  LDCU.64 UR4, c[0x0][0x388] ;  /* 0x00007100ff0477ac */ /* 0x000eae0008000a00 */
[----:B------:R-:W3:Y:S01]  /*0c10*/  F2I.TRUNC.NTZ R21, R21 ;  /* 0x0000001500157305 */ /* 0x000ee2000020f100 */
[----:B-1----:R-:W-:-:S07]  /*0c20*/  VIMNMX.RELU R5, PT, PT, R22, 0xff, PT ;  /* 0x000000ff16057848 */ /* 0x002fce0003fe1100 */
[----:B------:R-:W1:Y:S01]  /*0c30*/  F2I.TRUNC.NTZ R20, R20 ;  /* 0x0000001400147305 */ /* 0x000e62000020f100 */
[----:B0-----:R-:W-:-:S04]  /*0c40*/  IMAD R0, R0, UR10, R11 ;  /* 0x0000000a00007c24 */ /* 0x001fc8000f8e020b */
[----:B------:R-:W-:Y:S01]  /*0c50*/  IMAD R0, R0, 0x3, RZ ;  /* 0x0000000300007824 */ /* 0x000fe200078e02ff */
[----:B---3--:R-:W-:-:S04]  /*0c60*/  VIMNMX.RELU R7, PT, PT, R21, 0xff, PT ;  /* 0x000000ff15077848 */ /* 0x008fc80003fe1100 */
[----:B--2---:R-:W-:-:S04]  /*0c70*/  IADD3 R2, P0, PT, R0, UR4, RZ ;  /* 0x0000000400027c10 */ /* 0x004fc8000ff1e0ff */
[----:B------:R-:W-:Y:S02]  /*0c80*/  LEA.HI.X.SX32 R3, R0, UR5, 0x1, P0 ;  /* 0x0000000500037c11 */ /* 0x000fe400080f0eff */
[----:B-1----:R-:W-:-:S03]  /*0c90*/  VIMNMX.RELU R9, PT, PT, R20, 0xff, PT ;  /* 0x000000ff14097848 */ /* 0x002fc60003fe1100 */
[----:B------:R-:W-:Y:S04]  /*0ca0*/  STG.E.U8 desc[UR6][R2.64], R5 ;  /* 0x0000000502007986 */ /* 0x000fe8000c101106 */
[----:B------:R-:W-:Y:S04]  /*0cb0*/  STG.E.U8 desc[UR6][R2.64+0x1], R7 ;  /* 0x0000010702007986 */ /* 0x000fe8000c101106 */
[----:B------:R-:W-:Y:S01]  /*0cc0*/  STG.E.U8 desc[UR6][R2.64+0x2], R9 ;  /* 0x0000020902007986 */ /* 0x000fe2000c101106 */
[----:B------:R-:W-:Y:S05]  /*0cd0*/  EXIT ;  /* 0x000000000000794d */ /* 0x000fea0003800000 */
.L_x_6:
[----:B------:R-:W-:-:S00]  /*0ce0*/  BRA `(.L_x_6) ;  /* 0xfffffffc00fc7947 */ /* 0x000fc0000383ffff */
[----:B------:R-:W-:-:S00]  /*0cf0*/  NOP ;  /* 0x0000000000007918 */ /* 0x000fc00000000000 */
        /* <DEDUP_REMOVED lines=8> */
.L_x_7:


//--------------------- .nv.shared.reserved.0     --------------------------
	.section	.nv.shared.reserved.0,"aw",@nobits
	.weak		__nv_reservedSMEM_offset_0_alias
	.size		__nv_reservedSMEM_offset_0_alias, 0, 64
	.other		__nv_reservedSMEM_offset_0_alias,@"STO_CUDA_RESERVED_SHARED STV_DEFAULT"
__nv_reservedSMEM_offset_0_alias:
	.zero		0
	.zero		64


//--------------------- .nv.constant0._Z15cuda_filter_rgbPKhPhPKfiii --------------------------
	.section	.nv.constant0._Z15cuda_filter_rgbPKhPhPKfiii,"a",@progbits
	.sectionflags	@""
	.align	4
.nv.constant0._Z15cuda_filter_rgbPKhPhPKfiii:
	.zero		932


//--------------------- SYMBOLS --------------------------

	.type		.nv.reservedSmem.offset0,@object
	.size		.nv.reservedSmem.offset0,0x4
